	.headerflags	@"EF_CUDA_TEXMODE_UNIFIED EF_CUDA_64BIT_ADDRESS EF_CUDA_ACCELERATORS EF_CUDA_SM90 EF_CUDA_VIRTUAL_SM(EF_CUDA_SM90)"
	.elftype	@"ET_EXEC"


//--------------------- .nv.info                  --------------------------
	.section	.nv.info,"",@"SHT_CUDA_INFO"
	.align	4


	//----- nvinfo : EIATTR_REGCOUNT
	.align		4
        /*0000*/ 	.byte	0x04, 0x2f
        /*0002*/ 	.short	(.L_3 - .L_2)
	.align		4
.L_2:
        /*0004*/ 	.word	index@(triton_poi_fused__native_batch_norm_legit_no_training_convolution_relu_36)
        /*0008*/ 	.word	0x00000020


	//----- nvinfo : EIATTR_MIN_STACK_SIZE
	.align		4
.L_3:
        /*000c*/ 	.byte	0x04, 0x12
        /*000e*/ 	.short	(.L_5 - .L_4)
	.align		4
.L_4:
        /*0010*/ 	.word	index@(triton_poi_fused__native_batch_norm_legit_no_training_convolution_relu_36)
        /*0014*/ 	.word	0x00000000


	//----- nvinfo : EIATTR_FRAME_SIZE
	.align		4
.L_5:
        /*0018*/ 	.byte	0x04, 0x11
        /*001a*/ 	.short	(.L_7 - .L_6)
	.align		4
.L_6:
        /*001c*/ 	.word	index@(triton_poi_fused__native_batch_norm_legit_no_training_convolution_relu_36)
        /*0020*/ 	.word	0x00000000


	//----- nvinfo : EIATTR_MIN_STACK_SIZE
	.align		4
.L_7:
        /*0024*/ 	.byte	0x04, 0x12
        /*0026*/ 	.short	(.L_9 - .L_8)
	.align		4
.L_8:
        /*0028*/ 	.word	index@(triton_poi_fused__native_batch_norm_legit_no_training_convolution_relu_36)
        /*002c*/ 	.word	0x00000000
.L_9:


//--------------------- .nv.info.triton_poi_fused__native_batch_norm_legit_no_training_convolution_relu_36 --------------------------
	.section	.nv.info.triton_poi_fused__native_batch_norm_legit_no_training_convolution_relu_36,"",@"SHT_CUDA_INFO"
	.sectionflags	@""
	.align	4


	//----- nvinfo : EIATTR_CUDA_API_VERSION
	.align		4
        /*0000*/ 	.byte	0x04, 0x37
        /*0002*/ 	.short	(.L_11 - .L_10)
.L_10:
        /*0004*/ 	.word	0x0000007c


	//----- nvinfo : EIATTR_KPARAM_INFO
	.align		4
.L_11:
        /*0008*/ 	.byte	0x04, 0x17
        /*000a*/ 	.short	(.L_13 - .L_12)
.L_12:
        /*000c*/ 	.word	0x00000000
        /*0010*/ 	.short	0x0007
        /*0012*/ 	.short	0x0038
        /*0014*/ 	.byte	0x00, 0xf0, 0x11, 0x00


	//----- nvinfo : EIATTR_KPARAM_INFO
	.align		4
.L_13:
        /*0018*/ 	.byte	0x04, 0x17
        /*001a*/ 	.short	(.L_15 - .L_14)
.L_14:
        /*001c*/ 	.word	0x00000000
        /*0020*/ 	.short	0x0006
        /*0022*/ 	.short	0x0030
        /*0024*/ 	.byte	0x00, 0xf4, 0x21, 0x00


	//----- nvinfo : EIATTR_KPARAM_INFO
	.align		4
.L_15:
        /*0028*/ 	.byte	0x04, 0x17
        /*002a*/ 	.short	(.L_17 - .L_16)
.L_16:
        /*002c*/ 	.word	0x00000000
        /*0030*/ 	.short	0x0005
        /*0032*/ 	.short	0x0028
        /*0034*/ 	.byte	0x00, 0xf4, 0x21, 0x00


	//----- nvinfo : EIATTR_KPARAM_INFO
	.align		4
.L_17:
        /*0038*/ 	.byte	0x04, 0x17
        /*003a*/ 	.short	(.L_19 - .L_18)
.L_18:
        /*003c*/ 	.word	0x00000000
        /*0040*/ 	.short	0x0004
        /*0042*/ 	.short	0x0020
        /*0044*/ 	.byte	0x00, 0xf4, 0x21, 0x00


	//----- nvinfo : EIATTR_KPARAM_INFO
	.align		4
.L_19:
        /*0048*/ 	.byte	0x04, 0x17
        /*004a*/ 	.short	(.L_21 - .L_20)
.L_20:
        /*004c*/ 	.word	0x00000000
        /*0050*/ 	.short	0x0003
        /*0052*/ 	.short	0x0018
        /*0054*/ 	.byte	0x00, 0xf4, 0x21, 0x00


	//----- nvinfo : EIATTR_KPARAM_INFO
	.align		4
.L_21:
        /*0058*/ 	.byte	0x04, 0x17
        /*005a*/ 	.short	(.L_23 - .L_22)
.L_22:
        /*005c*/ 	.word	0x00000000
        /*0060*/ 	.short	0x0002
        /*0062*/ 	.short	0x0010
        /*0064*/ 	.byte	0x00, 0xf4, 0x21, 0x00


	//----- nvinfo : EIATTR_KPARAM_INFO
	.align		4
.L_23:
        /*0068*/ 	.byte	0x04, 0x17
        /*006a*/ 	.short	(.L_25 - .L_24)
.L_24:
        /*006c*/ 	.word	0x00000000
        /*0070*/ 	.short	0x0001
        /*0072*/ 	.short	0x0008
        /*0074*/ 	.byte	0x00, 0xf4, 0x21, 0x00


	//----- nvinfo : EIATTR_KPARAM_INFO
	.align		4
.L_25:
        /*0078*/ 	.byte	0x04, 0x17
        /*007a*/ 	.short	(.L_27 - .L_26)
.L_26:
        /*007c*/ 	.word	0x00000000
        /*0080*/ 	.short	0x0000
        /*0082*/ 	.short	0x0000
        /*0084*/ 	.byte	0x00, 0xf4, 0x21, 0x00


	//----- nvinfo : EIATTR_SPARSE_MMA_MASK
	.align		4
.L_27:
        /*0088*/ 	.byte	0x03, 0x50
        /*008a*/ 	.short	0x0000


	//----- nvinfo : EIATTR_MAXREG_COUNT
	.align		4
        /*008c*/ 	.byte	0x03, 0x1b
        /*008e*/ 	.short	0x00ff


	//----- nvinfo : EIATTR_EXIT_INSTR_OFFSETS
	.align		4
        /*0090*/ 	.byte	0x04, 0x1c
        /*0092*/ 	.short	(.L_29 - .L_28)


	//   ....[0]....
.L_28:
        /*0094*/ 	.word	0x000007e0


	//----- nvinfo : EIATTR_REQNTID
	.align		4
.L_29:
        /*0098*/ 	.byte	0x04, 0x10
        /*009a*/ 	.short	(.L_31 - .L_30)
.L_30:
        /*009c*/ 	.word	0x00000080
        /*00a0*/ 	.word	0x00000001
        /*00a4*/ 	.word	0x00000001


	//----- nvinfo : EIATTR_CBANK_PARAM_SIZE
	.align		4
.L_31:
        /*00a8*/ 	.byte	0x03, 0x19
        /*00aa*/ 	.short	0x003c


	//----- nvinfo : EIATTR_PARAM_CBANK
	.align		4
        /*00ac*/ 	.byte	0x04, 0x0a
        /*00ae*/ 	.short	(.L_33 - .L_32)
	.align		4
.L_32:
        /*00b0*/ 	.word	index@(.nv.constant0.triton_poi_fused__native_batch_norm_legit_no_training_convolution_relu_36)
        /*00b4*/ 	.short	0x0210
        /*00b6*/ 	.short	0x003c


	//----- nvinfo : EIATTR_SW_WAR
	.align		4
.L_33:
        /*00b8*/ 	.byte	0x04, 0x36
        /*00ba*/ 	.short	(.L_35 - .L_34)
.L_34:
        /*00bc*/ 	.word	0x00000008
.L_35:


//--------------------- .nv.callgraph             --------------------------
	.section	.nv.callgraph,"",@"SHT_CUDA_CALLGRAPH"
	.align	4
	.sectionentsize	8
	.align		4
        /*0000*/ 	.word	0x00000000
	.align		4
        /*0004*/ 	.word	0xffffffff
	.align		4
        /*0008*/ 	.word	0x00000000
	.align		4
        /*000c*/ 	.word	0xfffffffe
	.align		4
        /*0010*/ 	.word	0x00000000
	.align		4
        /*0014*/ 	.word	0xfffffffd
	.align		4
        /*0018*/ 	.word	0x00000000
	.align		4
        /*001c*/ 	.word	0xfffffffc


//--------------------- .nv.constant4             --------------------------
	.section	.nv.constant4,"a",@progbits
	.align	8
	.align		8
.nv.constant4:
        /*0000*/ 	.dword	_$_str
	.align		8
        /*0008*/ 	.dword	_$_str_$_2


//--------------------- .text.triton_poi_fused__native_batch_norm_legit_no_training_convolution_relu_36 --------------------------
	.section	.text.triton_poi_fused__native_batch_norm_legit_no_training_convolution_relu_36,"ax",@progbits
	.align	128
        .global         triton_poi_fused__native_batch_norm_legit_no_training_convolution_relu_36
        .type           triton_poi_fused__native_batch_norm_legit_no_training_convolution_relu_36,@function
        .size           triton_poi_fused__native_batch_norm_legit_no_training_convolution_relu_36,(.L_x_1 - triton_poi_fused__native_batch_norm_legit_no_training_convolution_relu_36)
        .other          triton_poi_fused__native_batch_norm_legit_no_training_convolution_relu_36,@"STO_CUDA_ENTRY STV_DEFAULT"
triton_poi_fused__native_batch_norm_legit_no_training_convolution_relu_36:
.text.triton_poi_fused__native_batch_norm_legit_no_training_convolution_relu_36:
[----:B------:R-:W-:Y:S01]  /*0000*/  LDC R1, c[0x0][0x28] ;  /* 0x00000a00ff017b82 */ /* 0x000fe20000000800 */
[----:B------:R-:W1:Y:S07]  /*0010*/  S2R R0, SR_TID.X ;  /* 0x0000000000007919 */ /* 0x000e6e0000002100 */
[----:B------:R-:W2:Y:S01]  /*0020*/  LDC.64 R4, c[0x0][0x228] ;  /* 0x00008a00ff047b82 */ /* 0x000ea20000000a00 */
[----:B------:R-:W-:Y:S01]  /*0030*/  ULDC.64 UR4, c[0x0][0x208] ;  /* 0x0000820000047ab9 */ /* 0x000fe20000000a00 */
[----:B------:R-:W3:Y:S06]  /*0040*/  S2R R7, SR_CTAID.X ;  /* 0x0000000000077919 */ /* 0x000eec0000002500 */
[----:B------:R-:W4:Y:S08]  /*0050*/  LDC.64 R16, c[0x0][0x218] ;  /* 0x00008600ff107b82 */ /* 0x000f300000000a00 */
[----:B------:R-:W5:Y:S01]  /*0060*/  LDC.64 R28, c[0x0][0x210] ;  /* 0x00008400ff1c7b82 */ /* 0x000f620000000a00 */
[----:B-1----:R-:W-:-:S02]  /*0070*/  SHF.L.U32 R0, R0, 0x2, RZ ;  /* 0x0000000200007819 */ /* 0x002fc400000006ff */
[----:B---3--:R-:W-:Y:S02]  /*0080*/  SHF.R.S32.HI R3, RZ, 0x15, R7 ;  /* 0x00000015ff037819 */ /* 0x008fe40000011407 */
[----:B------:R-:W-:Y:S02]  /*0090*/  LOP3.LUT R0, R0, 0x1fc, RZ, 0xc0, !PT ;  /* 0x000001fc00007812 */ /* 0x000fe400078ec0ff */
[----:B------:R-:W-:Y:S02]  /*00a0*/  SGXT R3, R3, 0x1 ;  /* 0x000000010303781a */ /* 0x000fe40000000200 */
[----:B------:R-:W-:-:S04]  /*00b0*/  LEA R0, R7, R0, 0xa ;  /* 0x0000000007007211 */ /* 0x000fc800078e50ff */
[----:B------:R-:W-:-:S04]  /*00c0*/  LEA.HI R3, R3, R0, RZ, 0x5 ;  /* 0x0000000003037211 */ /* 0x000fc800078f28ff */
[----:B------:R-:W-:-:S04]  /*00d0*/  LOP3.LUT R3, R3, 0xffffffe0, RZ, 0xc0, !PT ;  /* 0xffffffe003037812 */ /* 0x000fc800078ec0ff */
[----:B------:R-:W-:Y:S01]  /*00e0*/  IADD3 R24, R0, -R3, RZ ;  /* 0x8000000300187210 */ /* 0x000fe20007ffe0ff */
[----:B-----5:R-:W-:Y:S01]  /*00f0*/  IMAD.WIDE R28, R0, 0x4, R28 ;  /* 0x00000004001c7825 */ /* 0x020fe200078e021c */
[----:B------:R-:W1:Y:S03]  /*0100*/  LDC.64 R2, c[0x0][0x220] ;  /* 0x00008800ff027b82 */ /* 0x000e660000000a00 */
[C---:B--2---:R-:W-:Y:S01]  /*0110*/  IMAD.WIDE R4, R24.reuse, 0x4, R4 ;  /* 0x0000000418047825 */ /* 0x044fe200078e0204 */
[----:B------:R-:W2:Y:S03]  /*0120*/  LDG.E.128 R12, desc[UR4][R28.64+0x800] ;  /* 0x000800041c0c7981 */ /* 0x000ea6000c1e1d00 */
[C---:B----4-:R-:W-:Y:S01]  /*0130*/  IMAD.WIDE R16, R24.reuse, 0x4, R16 ;  /* 0x0000000418107825 */ /* 0x050fe200078e0210 */
[----:B------:R-:W3:Y:S04]  /*0140*/  LDG.E.128 R20, desc[UR4][R28.64] ;  /* 0x000000041c147981 */ /* 0x000ee8000c1e1d00 */
[----:B------:R-:W4:Y:S04]  /*0150*/  LDG.E.EL.128 R4, desc[UR4][R4.64] ;  /* 0x0000000404047981 */ /* 0x000f28000c2e1d00 */
[----:B------:R-:W2:Y:S01]  /*0160*/  LDG.E.EL.128 R16, desc[UR4][R16.64] ;  /* 0x0000000410107981 */ /* 0x000ea2000c2e1d00 */
[----:B-1----:R-:W-:-:S05]  /*0170*/  IMAD.WIDE R2, R24, 0x4, R2 ;  /* 0x0000000418027825 */ /* 0x002fca00078e0202 */
[----:B------:R1:W5:Y:S02]  /*0180*/  LDG.E.EL.128 R8, desc[UR4][R2.64] ;  /* 0x0000000402087981 */ /* 0x000364000c2e1d00 */
[----:B-1----:R-:W-:Y:S01]  /*0190*/  HFMA2.MMA R2, -RZ, RZ, 1.625, 0 ;  /* 0x3e800000ff027435 */ /* 0x002fe200000001ff */
[----:B----4-:R-:W-:Y:S01]  /*01a0*/  FADD R4, R4, 9.9999997473787516356e-06 ;  /* 0x3727c5ac04047421 */ /* 0x010fe20000000000 */
[----:B------:R-:W-:-:S03]  /*01b0*/  FADD R5, R5, 9.9999997473787516356e-06 ;  /* 0x3727c5ac05057421 */ /* 0x000fc60000000000 */
[----:B------:R-:W1:Y:S08]  /*01c0*/  MUFU.SQRT R25, R4 ;  /* 0x0000000400197308 */ /* 0x000e700000002000 */
[----:B------:R-:W4:Y:S01]  /*01d0*/  MUFU.SQRT R26, R5 ;  /* 0x00000005001a7308 */ /* 0x000f220000002000 */
[----:B------:R-:W-:Y:S01]  /*01e0*/  FADD R6, R6, 9.9999997473787516356e-06 ;  /* 0x3727c5ac06067421 */ /* 0x000fe20000000000 */
[----:B-1----:R-:W-:-:S02]  /*01f0*/  FSETP.GT.AND P0, PT, R25, 8.50705917302346158658e+37, PT ;  /* 0x7e8000001900780b */ /* 0x002fc40003f04000 */
[C---:B------:R-:W-:Y:S02]  /*0200*/  FSETP.GEU.AND P3, PT, R25.reuse, 1.175494350822287508e-38, PT ;  /* 0x008000001900780b */ /* 0x040fe40003f6e000 */
[C---:B----4-:R-:W-:Y:S02]  /*0210*/  FSETP.GT.AND P1, PT, R26.reuse, 8.50705917302346158658e+37, PT ;  /* 0x7e8000001a00780b */ /* 0x050fe40003f24000 */
[----:B------:R-:W-:Y:S01]  /*0220*/  FSETP.GEU.AND P4, PT, R26, 1.175494350822287508e-38, PT ;  /* 0x008000001a00780b */ /* 0x000fe20003f8e000 */
[----:B------:R-:W1:Y:S06]  /*0230*/  MUFU.SQRT R6, R6 ;  /* 0x0000000600067308 */ /* 0x000e6c0000002000 */
[----:B------:R-:W-:-:S04]  /*0240*/  @P0 FMUL R25, R25, 0.25 ;  /* 0x3e80000019190820 */ /* 0x000fc80000400000 */
[----:B------:R-:W-:Y:S01]  /*0250*/  @!P3 FMUL R25, R25, 16777216 ;  /* 0x4b8000001919b820 */ /* 0x000fe20000400000 */
[----:B------:R-:W-:-:S04]  /*0260*/  @P1 FMUL R26, R26, 0.25 ;  /* 0x3e8000001a1a1820 */ /* 0x000fc80000400000 */
[----:B------:R-:W-:Y:S01]  /*0270*/  @!P4 FMUL R26, R26, 16777216 ;  /* 0x4b8000001a1ac820 */ /* 0x000fe20000400000 */
[----:B------:R-:W4:Y:S01]  /*0280*/  MUFU.RCP R25, R25 ;  /* 0x0000001900197308 */ /* 0x000f220000001000 */
[----:B-1----:R-:W-:Y:S02]  /*0290*/  FSETP.GT.AND P2, PT, R6, 8.50705917302346158658e+37, PT ;  /* 0x7e8000000600780b */ /* 0x002fe40003f44000 */
[----:B------:R-:W-:-:S05]  /*02a0*/  FSEL R4, R2, 1, P0 ;  /* 0x3f80000002047808 */ /* 0x000fca0000000000 */
[----:B------:R-:W1:Y:S01]  /*02b0*/  MUFU.RCP R26, R26 ;  /* 0x0000001a001a7308 */ /* 0x000e620000001000 */
[----:B------:R-:W-:Y:S02]  /*02c0*/  FSETP.GEU.AND P5, PT, R6, 1.175494350822287508e-38, PT ;  /* 0x008000000600780b */ /* 0x000fe40003fae000 */
[----:B------:R-:W-:Y:S01]  /*02d0*/  FSEL R3, R2, 1, P1 ;  /* 0x3f80000002037808 */ /* 0x000fe20000800000 */
[----:B------:R-:W-:-:S04]  /*02e0*/  @!P3 FMUL R4, R4, 16777216 ;  /* 0x4b8000000404b820 */ /* 0x000fc80000400000 */
[----:B------:R-:W-:Y:S01]  /*02f0*/  @!P4 FMUL R3, R3, 16777216 ;  /* 0x4b8000000303c820 */ /* 0x000fe20000400000 */
[----:B----4-:R-:W-:Y:S01]  /*0300*/  FMUL R5, R25, R4 ;  /* 0x0000000419057220 */ /* 0x010fe20000400000 */
[----:B------:R-:W-:Y:S01]  /*0310*/  @P2 FMUL R6, R6, 0.25 ;  /* 0x3e80000006062820 */ /* 0x000fe20000400000 */
[--C-:B--2---:R-:W-:Y:S01]  /*0320*/  FADD R15, R15, R19.reuse ;  /* 0x000000130f0f7221 */ /* 0x104fe20000000000 */
[--C-:B------:R-:W-:Y:S01]  /*0330*/  FADD R14, R14, R18.reuse ;  /* 0x000000120e0e7221 */ /* 0x100fe20000000000 */
[----:B---3--:R-:W-:Y:S01]  /*0340*/  FADD R19, R23, R19 ;  /* 0x0000001317137221 */ /* 0x008fe20000000000 */
[----:B------:R-:W-:Y:S01]  /*0350*/  FADD R18, R22, R18 ;  /* 0x0000001216127221 */ /* 0x000fe20000000000 */
[----:B-1----:R-:W-:Y:S01]  /*0360*/  FMUL R4, R26, R3 ;  /* 0x000000031a047220 */ /* 0x002fe20000400000 */
[----:B------:R-:W1:Y:S01]  /*0370*/  LDC.64 R22, c[0x0][0x238] ;  /* 0x00008e00ff167b82 */ /* 0x000e620000000a00 */
[----:B------:R-:W-:-:S07]  /*0380*/  @!P5 FMUL R6, R6, 16777216 ;  /* 0x4b8000000606d820 */ /* 0x000fce0000400000 */
[----:B------:R-:W2:Y:S01]  /*0390*/  LDC.64 R26, c[0x0][0x230] ;  /* 0x00008c00ff1a7b82 */ /* 0x000ea20000000a00 */
[----:B------:R-:W3:Y:S01]  /*03a0*/  MUFU.RCP R6, R6 ;  /* 0x0000000600067308 */ /* 0x000ee20000001000 */
[----:B------:R-:W-:Y:S01]  /*03b0*/  FSEL R3, R2, 1, P2 ;  /* 0x3f80000002037808 */ /* 0x000fe20001000000 */
[--C-:B------:R-:W-:Y:S01]  /*03c0*/  FADD R12, R12, R16.reuse ;  /* 0x000000100c0c7221 */ /* 0x100fe20000000000 */
[----:B------:R-:W-:Y:S01]  /*03d0*/  FADD R16, R20, R16 ;  /* 0x0000001014107221 */ /* 0x000fe20000000000 */
[--C-:B------:R-:W-:Y:S02]  /*03e0*/  FADD R13, R13, R17.reuse ;  /* 0x000000110d0d7221 */ /* 0x100fe40000000000 */
[----:B------:R-:W-:Y:S01]  /*03f0*/  @!P5 FMUL R3, R3, 16777216 ;  /* 0x4b8000000303d820 */ /* 0x000fe20000400000 */
[----:B------:R-:W-:-:S03]  /*0400*/  FADD R17, R21, R17 ;  /* 0x0000001115117221 */ /* 0x000fc60000000000 */
[----:B---3--:R-:W-:Y:S01]  /*0410*/  FMUL R3, R6, R3 ;  /* 0x0000000306037220 */ /* 0x008fe20000400000 */
[C---:B-----5:R-:W-:Y:S01]  /*0420*/  FADD R6, -R8.reuse, R12 ;  /* 0x0000000c08067221 */ /* 0x060fe20000000100 */
[----:B------:R-:W-:Y:S01]  /*0430*/  FADD R8, -R8, R16 ;  /* 0x0000001008087221 */ /* 0x000fe20000000100 */
[----:B--2---:R-:W-:-:S04]  /*0440*/  IMAD.WIDE R20, R24, 0x4, R26 ;  /* 0x0000000418147825 */ /* 0x004fc800078e021a */
[----:B-1----:R-:W-:-:S04]  /*0450*/  IMAD.WIDE R24, R24, 0x4, R22 ;  /* 0x0000000418187825 */ /* 0x002fc800078e0216 */
[----:B------:R-:W-:Y:S01]  /*0460*/  FADD R23, -R9, R13 ;  /* 0x0000000d09177221 */ /* 0x000fe20000000100 */
[C---:B------:R-:W-:Y:S01]  /*0470*/  FMUL R6, R5.reuse, R6 ;  /* 0x0000000605067220 */ /* 0x040fe20000400000 */
[----:B------:R-:W-:Y:S02]  /*0480*/  FMUL R5, R5, R8 ;  /* 0x0000000805057220 */ /* 0x000fe40000400000 */
[----:B------:R-:W-:Y:S01]  /*0490*/  FMUL R8, R4, R23 ;  /* 0x0000001704087220 */ /* 0x000fe20000400000 */
[----:B------:R-:W2:Y:S04]  /*04a0*/  LDG.E.EL.128 R24, desc[UR4][R24.64] ;  /* 0x0000000418187981 */ /* 0x000ea8000c2e1d00 */
[----:B------:R-:W2:Y:S01]  /*04b0*/  LDG.E.EL.128 R20, desc[UR4][R20.64] ;  /* 0x0000000414147981 */ /* 0x000ea2000c2e1d00 */
[----:B------:R-:W-:-:S04]  /*04c0*/  FADD R9, -R9, R17 ;  /* 0x0000001109097221 */ /* 0x000fc80000000100 */
[----:B------:R-:W-:Y:S01]  /*04d0*/  FMUL R9, R4, R9 ;  /* 0x0000000904097220 */ /* 0x000fe20000400000 */
[----:B------:R-:W-:-:S04]  /*04e0*/  FADD R4, R7, 9.9999997473787516356e-06 ;  /* 0x3727c5ac07047421 */ /* 0x000fc80000000000 */
[----:B------:R-:W1:Y:S02]  /*04f0*/  MUFU.SQRT R7, R4 ;  /* 0x0000000400077308 */ /* 0x000e640000002000 */
[C---:B-1----:R-:W-:Y:S02]  /*0500*/  FSETP.GT.AND P0, PT, R7.reuse, 8.50705917302346158658e+37, PT ;  /* 0x7e8000000700780b */ /* 0x042fe40003f04000 */
[----:B------:R-:W-:-:S11]  /*0510*/  FSETP.GEU.AND P1, PT, R7, 1.175494350822287508e-38, PT ;  /* 0x008000000700780b */ /* 0x000fd60003f2e000 */
[----:B------:R-:W-:-:S04]  /*0520*/  @P0 FMUL R7, R7, 0.25 ;  /* 0x3e80000007070820 */ /* 0x000fc80000400000 */
[----:B------:R-:W-:-:S06]  /*0530*/  @!P1 FMUL R7, R7, 16777216 ;  /* 0x4b80000007079820 */ /* 0x000fcc0000400000 */
[----:B------:R-:W1:Y:S01]  /*0540*/  MUFU.RCP R7, R7 ;  /* 0x0000000700077308 */ /* 0x000e620000001000 */
[----:B------:R-:W-:-:S05]  /*0550*/  FSEL R2, R2, 1, P0 ;  /* 0x3f80000002027808 */ /* 0x000fca0000000000 */
[----:B------:R-:W-:-:S04]  /*0560*/  @!P1 FMUL R2, R2, 16777216 ;  /* 0x4b80000002029820 */ /* 0x000fc80000400000 */
[----:B-1----:R-:W-:Y:S01]  /*0570*/  FMUL R2, R7, R2 ;  /* 0x0000000207027220 */ /* 0x002fe20000400000 */
[C---:B------:R-:W-:Y:S01]  /*0580*/  FADD R7, -R11.reuse, R15 ;  /* 0x0000000f0b077221 */ /* 0x040fe20000000100 */
[----:B------:R-:W-:Y:S01]  /*0590*/  FADD R11, -R11, R19 ;  /* 0x000000130b0b7221 */ /* 0x000fe20000000100 */
[----:B------:R-:W-:Y:S04]  /*05a0*/  STG.E.128 desc[UR4][R28.64], R16 ;  /* 0x000000101c007986 */ /* 0x000fe8000c101d04 */
[----:B------:R-:W-:Y:S01]  /*05b0*/  STG.E.128 desc[UR4][R28.64+0x800], R12 ;  /* 0x0008000c1c007986 */ /* 0x000fe2000c101d04 */
[C-C-:B--2---:R-:W-:Y:S01]  /*05c0*/  FFMA R4, R20.reuse, R5, R24.reuse ;  /* 0x0000000514047223 */ /* 0x144fe20000000018 */
[----:B------:R-:W-:Y:S01]  /*05d0*/  FFMA R20, R20, R6, R24 ;  /* 0x0000000614147223 */ /* 0x000fe20000000018 */
[C-C-:B------:R-:W-:Y:S01]  /*05e0*/  FFMA R9, R21.reuse, R9, R25.reuse ;  /* 0x0000000915097223 */ /* 0x140fe20000000019 */
[----:B------:R-:W-:Y:S01]  /*05f0*/  FFMA R8, R21, R8, R25 ;  /* 0x0000000815087223 */ /* 0x000fe20000000019 */
[----:B------:R-:W-:Y:S01]  /*0600*/  FADD R6, -R10, R14 ;  /* 0x0000000e0a067221 */ /* 0x000fe20000000100 */
[----:B------:R-:W1:Y:S03]  /*0610*/  LDC.64 R24, c[0x0][0x240] ;  /* 0x00009000ff187b82 */ /* 0x000e660000000a00 */
[----:B------:R-:W-:Y:S01]  /*0620*/  FMUL R5, R3, R6 ;  /* 0x0000000603057220 */ /* 0x000fe20000400000 */
[----:B------:R-:W-:Y:S01]  /*0630*/  FMUL R6, R2, R7 ;  /* 0x0000000702067220 */ /* 0x000fe20000400000 */
[----:B------:R-:W-:Y:S01]  /*0640*/  FADD R10, -R10, R18 ;  /* 0x000000120a0a7221 */ /* 0x000fe20000000100 */
[----:B------:R-:W-:-:S02]  /*0650*/  FMUL R2, R2, R11 ;  /* 0x0000000b02027220 */ /* 0x000fc40000400000 */
[--C-:B------:R-:W-:Y:S01]  /*0660*/  FFMA R7, R23, R6, R27.reuse ;  /* 0x0000000617077223 */ /* 0x100fe2000000001b */
[----:B------:R-:W-:Y:S01]  /*0670*/  FMUL R3, R3, R10 ;  /* 0x0000000a03037220 */ /* 0x000fe20000400000 */
[C-C-:B------:R-:W-:Y:S01]  /*0680*/  FFMA R5, R22.reuse, R5, R26.reuse ;  /* 0x0000000516057223 */ /* 0x140fe2000000001a */
[----:B------:R-:W-:Y:S02]  /*0690*/  FFMA R2, R23, R2, R27 ;  /* 0x0000000217027223 */ /* 0x000fe4000000001b */
[----:B------:R-:W-:Y:S01]  /*06a0*/  FSETP.GEU.AND P6, PT, R7, RZ, PT ;  /* 0x000000ff0700720b */ /* 0x000fe20003fce000 */
[----:B------:R-:W-:Y:S01]  /*06b0*/  FFMA R3, R22, R3, R26 ;  /* 0x0000000316037223 */ /* 0x000fe2000000001a */
[----:B------:R-:W-:Y:S02]  /*06c0*/  FSETP.GEU.AND P5, PT, R5, RZ, PT ;  /* 0x000000ff0500720b */ /* 0x000fe40003fae000 */
[----:B------:R-:W-:Y:S02]  /*06d0*/  FSETP.GEU.AND P4, PT, R8, RZ, PT ;  /* 0x000000ff0800720b */ /* 0x000fe40003f8e000 */
[----:B------:R-:W-:-:S02]  /*06e0*/  SEL R7, R7, RZ, P6 ;  /* 0x000000ff07077207 */ /* 0x000fc40003000000 */
[----:B------:R-:W-:Y:S02]  /*06f0*/  FSETP.GEU.AND P6, PT, R4, RZ, PT ;  /* 0x000000ff0400720b */ /* 0x000fe40003fce000 */
[----:B------:R-:W-:Y:S02]  /*0700*/  FSETP.GEU.AND P0, PT, R20, RZ, PT ;  /* 0x000000ff1400720b */ /* 0x000fe40003f0e000 */
[----:B------:R-:W-:Y:S02]  /*0710*/  FSETP.GEU.AND P3, PT, R2, RZ, PT ;  /* 0x000000ff0200720b */ /* 0x000fe40003f6e000 */
[----:B------:R-:W-:Y:S02]  /*0720*/  FSETP.GEU.AND P2, PT, R3, RZ, PT ;  /* 0x000000ff0300720b */ /* 0x000fe40003f4e000 */
[----:B------:R-:W-:Y:S02]  /*0730*/  FSETP.GEU.AND P1, PT, R9, RZ, PT ;  /* 0x000000ff0900720b */ /* 0x000fe40003f2e000 */
[----:B------:R-:W-:-:S02]  /*0740*/  SEL R6, R5, RZ, P5 ;  /* 0x000000ff05067207 */ /* 0x000fc40002800000 */
[----:B------:R-:W-:Y:S01]  /*0750*/  SEL R5, R8, RZ, P4 ;  /* 0x000000ff08057207 */ /* 0x000fe20002000000 */
[----:B-1----:R-:W-:Y:S01]  /*0760*/  IMAD.WIDE R24, R0, 0x4, R24 ;  /* 0x0000000400187825 */ /* 0x002fe200078e0218 */
[----:B------:R-:W-:Y:S02]  /*0770*/  SEL R8, R4, RZ, P6 ;  /* 0x000000ff04087207 */ /* 0x000fe40003000000 */
[----:B------:R-:W-:Y:S02]  /*0780*/  SEL R11, R2, RZ, P3 ;  /* 0x000000ff020b7207 */ /* 0x000fe40001800000 */
[----:B------:R-:W-:Y:S02]  /*0790*/  SEL R10, R3, RZ, P2 ;  /* 0x000000ff030a7207 */ /* 0x000fe40001000000 */
[----:B------:R-:W-:Y:S02]  /*07a0*/  SEL R9, R9, RZ, P1 ;  /* 0x000000ff09097207 */ /* 0x000fe40000800000 */
[----:B------:R-:W-:-:S03]  /*07b0*/  SEL R4, R20, RZ, P0 ;  /* 0x000000ff14047207 */ /* 0x000fc60000000000 */
[----:B------:R-:W-:Y:S04]  /*07c0*/  STG.E.128 desc[UR4][R24.64], R8 ;  /* 0x0000000818007986 */ /* 0x000fe8000c101d04 */
[----:B------:R-:W-:Y:S01]  /*07d0*/  STG.E.128 desc[UR4][R24.64+0x800], R4 ;  /* 0x0008000418007986 */ /* 0x000fe2000c101d04 */
[----:B------:R-:W-:Y:S05]  /*07e0*/  EXIT ;  /* 0x000000000000794d */ /* 0x000fea0003800000 */
.L_x_0:
[----:B------:R-:W-:-:S00]  /*07f0*/  BRA `(.L_x_0) ;  /* 0xfffffffc00fc7947 */ /* 0x000fc0000383ffff */
[----:B------:R-:W-:-:S00]  /*0800*/  NOP ;  /* 0x0000000000007918 */ /* 0x000fc00000000000 */
[----:B------:R-:W-:-:S00]  /*0810*/  NOP ;  /* 0x0000000000007918 */ /* 0x000fc00000000000 */
[----:B------:R-:W-:-:S00]  /*0820*/  NOP ;  /* 0x0000000000007918 */ /* 0x000fc00000000000 */
[----:B------:R-:W-:-:S00]  /*0830*/  NOP ;  /* 0x0000000000007918 */ /* 0x000fc00000000000 */
[----:B------:R-:W-:-:S00]  /*0840*/  NOP ;  /* 0x0000000000007918 */ /* 0x000fc00000000000 */
[----:B------:R-:W-:-:S00]  /*0850*/  NOP ;  /* 0x0000000000007918 */ /* 0x000fc00000000000 */
[----:B------:R-:W-:-:S00]  /*0860*/  NOP ;  /* 0x0000000000007918 */ /* 0x000fc00000000000 */
[----:B------:R-:W-:-:S00]  /*0870*/  NOP ;  /* 0x0000000000007918 */ /* 0x000fc00000000000 */
.L_x_1:


//--------------------- .nv.global.init           --------------------------
	.section	.nv.global.init,"aw",@progbits
.nv.global.init:
	.type		_$_str,@object
	.size		_$_str,(_$_str_$_2 - _$_str)
_$_str:
        /*0000*/ 	.byte	0x5f, 0x5f, 0x43, 0x55, 0x44, 0x41, 0x5f, 0x46, 0x54, 0x5a, 0x00
	.type		_$_str_$_2,@object
	.size		_$_str_$_2,(.L_1 - _$_str_$_2)
_$_str_$_2:
        /*000b*/ 	.byte	0x5f, 0x5f, 0x43, 0x55, 0x44, 0x41, 0x5f, 0x50, 0x52, 0x45, 0x43, 0x5f, 0x53, 0x51, 0x52, 0x54
        /*001b*/ 	.byte	0x00
.L_1:


//--------------------- .nv.constant0.triton_poi_fused__native_batch_norm_legit_no_training_convolution_relu_36 --------------------------
	.section	.nv.constant0.triton_poi_fused__native_batch_norm_legit_no_training_convolution_relu_36,"a",@progbits
	.sectionflags	@""
	.align	4
.nv.constant0.triton_poi_fused__native_batch_norm_legit_no_training_convolution_relu_36:
	.zero		588
